//
// Generated by NVIDIA NVVM Compiler
//
// Compiler Build ID: CL-36424714
// Cuda compilation tools, release 13.0, V13.0.88
// Based on NVVM 20.0.0
//

.version 9.0
.target sm_100
.address_size 64

	// .globl	_Z14g_vecRadixSortPfi

.visible .entry _Z14g_vecRadixSortPfi(
	.param .u64 .ptr .align 1 _Z14g_vecRadixSortPfi_param_0,
	.param .u32 _Z14g_vecRadixSortPfi_param_1
)
{


	ret;

}


// ===== COMPILED SASS (sm_100) =====

	.target	sm_100

	.elftype	@"ET_EXEC"


//--------------------- .note.nv.tkinfo           --------------------------
	.section	.note.nv.tkinfo,"",@"SHT_NOTE"
	.sectionflags	@"SHF_NOTE_NV_TKINFO"
	.tkinfo
        /*0018*/ 	.word	0x00000002
        /*0030*/ 	.string	""
        /*0030*/ 	.string	"ptxas"
        /*0030*/ 	.string	"Cuda compilation tools, release 13.0, V13.0.88"
        /*0030*/ 	.string	"Build cuda_13.0.r13.0/compiler.36424714_0"
        /*0030*/ 	.string	"-arch sm_100 -m 64 "



//--------------------- .note.nv.cuinfo           --------------------------
	.section	.note.nv.cuinfo,"",@"SHT_NOTE"
	.sectionflags	@"SHF_NOTE_NV_CUINFO"
        /*0018*/ 	.short	0x0002
        /*001a*/ 	.short	0x0064
        /*001c*/ 	.short	0x0082
	.zero		2


//--------------------- .nv.info                  --------------------------
	.section	.nv.info,"",@"SHT_CUDA_INFO"
	.align	4


	//----- nvinfo : EIATTR_REGCOUNT
	.align		4
        /*0000*/ 	.byte	0x04, 0x2f
        /*0002*/ 	.short	(.L_1 - .L_0)
	.align		4
.L_0:
        /*0004*/ 	.word	index@(_Z14g_vecRadixSortPfi)
        /*0008*/ 	.word	0x00000004


	//----- nvinfo : EIATTR_FRAME_SIZE
	.align		4
.L_1:
        /*000c*/ 	.byte	0x04, 0x11
        /*000e*/ 	.short	(.L_3 - .L_2)
	.align		4
.L_2:
        /*0010*/ 	.word	index@(_Z14g_vecRadixSortPfi)
        /*0014*/ 	.word	0x00000000


	//----- nvinfo : EIATTR_MIN_STACK_SIZE
	.align		4
.L_3:
        /*0018*/ 	.byte	0x04, 0x12
        /*001a*/ 	.short	(.L_5 - .L_4)
	.align		4
.L_4:
        /*001c*/ 	.word	index@(_Z14g_vecRadixSortPfi)
        /*0020*/ 	.word	0x00000000
.L_5:


//--------------------- .nv.compat                --------------------------
	.section	.nv.compat,"",@"SHT_CUDA_COMPAT_INFO"
	.align	4
        /*0000*/ 	.byte	0x02, 0x09, 0x00, 0x00, 0x02, 0x02, 0x01, 0x00, 0x02, 0x05, 0x05, 0x00, 0x03, 0x07, 0x01, 0x01
        /*0010*/ 	.byte	0x02, 0x03, 0x00, 0x00, 0x02, 0x06, 0x01, 0x00, 0x04, 0x0b, 0x08, 0x00, 0x09, 0x00, 0x00, 0x00
        /*0020*/ 	.byte	0x00, 0x00, 0x00, 0x00


//--------------------- .nv.info._Z14g_vecRadixSortPfi --------------------------
	.section	.nv.info._Z14g_vecRadixSortPfi,"",@"SHT_CUDA_INFO"
	.sectionflags	@""
	.align	4


	//----- nvinfo : EIATTR_CUDA_API_VERSION
	.align		4
        /*0000*/ 	.byte	0x04, 0x37
        /*0002*/ 	.short	(.L_7 - .L_6)
.L_6:
        /*0004*/ 	.word	0x00000082


	//----- nvinfo : EIATTR_KPARAM_INFO
	.align		4
.L_7:
        /*0008*/ 	.byte	0x04, 0x17
        /*000a*/ 	.short	(.L_9 - .L_8)
.L_8:
        /*000c*/ 	.word	0x00000000
        /*0010*/ 	.short	0x0001
        /*0012*/ 	.short	0x0008
        /*0014*/ 	.byte	0x00, 0xf0, 0x11, 0x00


	//----- nvinfo : EIATTR_KPARAM_INFO
	.align		4
.L_9:
        /*0018*/ 	.byte	0x04, 0x17
        /*001a*/ 	.short	(.L_11 - .L_10)
.L_10:
        /*001c*/ 	.word	0x00000000
        /*0020*/ 	.short	0x0000
        /*0022*/ 	.short	0x0000
        /*0024*/ 	.byte	0x00, 0xf5, 0x21, 0x00


	//----- nvinfo : EIATTR_SPARSE_MMA_MASK
	.align		4
.L_11:
        /*0028*/ 	.byte	0x03, 0x50
        /*002a*/ 	.short	0x0000


	//----- nvinfo : EIATTR_MAXREG_COUNT
	.align		4
        /*002c*/ 	.byte	0x03, 0x1b
        /*002e*/ 	.short	0x00ff


	//----- nvinfo : EIATTR_MERCURY_ISA_VERSION
	.align		4
        /*0030*/ 	.byte	0x03, 0x5f
        /*0032*/ 	.short	0x0101


	//----- nvinfo : EIATTR_VRC_CTA_INIT_COUNT
	.align		4
        /*0034*/ 	.byte	0x02, 0x4a
	.zero		1
	.zero		1


	//----- nvinfo : EIATTR_EXIT_INSTR_OFFSETS
	.align		4
        /*0038*/ 	.byte	0x04, 0x1c
        /*003a*/ 	.short	(.L_13 - .L_12)


	//   ....[0]....
.L_12:
        /*003c*/ 	.word	0x00000010


	//----- nvinfo : EIATTR_CBANK_PARAM_SIZE
	.align		4
.L_13:
        /*0040*/ 	.byte	0x03, 0x19
        /*0042*/ 	.short	0x000c


	//----- nvinfo : EIATTR_PARAM_CBANK
	.align		4
        /*0044*/ 	.byte	0x04, 0x0a
        /*0046*/ 	.short	(.L_15 - .L_14)
	.align		4
.L_14:
        /*0048*/ 	.word	index@(.nv.constant0._Z14g_vecRadixSortPfi)
        /*004c*/ 	.short	0x0380
        /*004e*/ 	.short	0x000c


	//----- nvinfo : EIATTR_SW_WAR
	.align		4
.L_15:
        /*0050*/ 	.byte	0x04, 0x36
        /*0052*/ 	.short	(.L_17 - .L_16)
.L_16:
        /*0054*/ 	.word	0x00000008
.L_17:


//--------------------- .nv.callgraph             --------------------------
	.section	.nv.callgraph,"",@"SHT_CUDA_CALLGRAPH"
	.align	4
	.sectionentsize	8
	.align		4
        /*0000*/ 	.word	0x00000000
	.align		4
        /*0004*/ 	.word	0xffffffff
	.align		4
        /*0008*/ 	.word	0x00000000
	.align		4
        /*000c*/ 	.word	0xfffffffe
	.align		4
        /*0010*/ 	.word	0x00000000
	.align		4
        /*0014*/ 	.word	0xfffffffd
	.align		4
        /*0018*/ 	.word	0x00000000
	.align		4
        /*001c*/ 	.word	0xfffffffc


//--------------------- .text._Z14g_vecRadixSortPfi --------------------------
	.section	.text._Z14g_vecRadixSortPfi,"ax",@progbits
	.align	128
        .global         _Z14g_vecRadixSortPfi
        .type           _Z14g_vecRadixSortPfi,@function
        .size           _Z14g_vecRadixSortPfi,(.L_x_1 - _Z14g_vecRadixSortPfi)
        .other          _Z14g_vecRadixSortPfi,@"STO_CUDA_ENTRY STV_DEFAULT"
_Z14g_vecRadixSortPfi:
.text._Z14g_vecRadixSortPfi:
[----:B------:R-:W-:Y:S01]  /*0000*/  LDC R1, c[0x0][0x37c] ;  /* 0x0000df00ff017b82 */ /* 0x000fe20000000800 */
[----:B------:R-:W-:Y:S05]  /*0010*/  EXIT ;  /* 0x000000000000794d */ /* 0x000fea0003800000 */
.L_x_0:
[----:B------:R-:W-:-:S00]  /*0020*/  BRA `(.L_x_0) ;  /* 0xfffffffc00fc7947 */ /* 0x000fc0000383ffff */
[----:B------:R-:W-:-:S00]  /*0030*/  NOP ;  /* 0x0000000000007918 */ /* 0x000fc00000000000 */
        /* <DEDUP_REMOVED lines=12> */
.L_x_1:


//--------------------- .nv.shared.reserved.0     --------------------------
	.section	.nv.shared.reserved.0,"aw",@nobits
	.weak		__nv_reservedSMEM_offset_0_alias
	.size		__nv_reservedSMEM_offset_0_alias, 0, 64
	.other		__nv_reservedSMEM_offset_0_alias,@"STO_CUDA_RESERVED_SHARED STV_DEFAULT"
__nv_reservedSMEM_offset_0_alias:
	.zero		0
	.zero		64


//--------------------- .nv.constant0._Z14g_vecRadixSortPfi --------------------------
	.section	.nv.constant0._Z14g_vecRadixSortPfi,"a",@progbits
	.sectionflags	@""
	.align	4
.nv.constant0._Z14g_vecRadixSortPfi:
	.zero		908


//--------------------- SYMBOLS --------------------------

	.type		.nv.reservedSmem.offset0,@object
	.size		.nv.reservedSmem.offset0,0x4
